	.headerflags	@"EF_CUDA_TEXMODE_UNIFIED EF_CUDA_64BIT_ADDRESS EF_CUDA_ACCELERATORS EF_CUDA_SM90 EF_CUDA_VIRTUAL_SM(EF_CUDA_SM90)"
	.elftype	@"ET_EXEC"


//--------------------- .nv.info                  --------------------------
	.section	.nv.info,"",@"SHT_CUDA_INFO"
	.align	4


	//----- nvinfo : EIATTR_REGCOUNT
	.align		4
        /*0000*/ 	.byte	0x04, 0x2f
        /*0002*/ 	.short	(.L_2 - .L_1)
	.align		4
.L_1:
        /*0004*/ 	.word	index@(triton_poi_fused_elu_0)
        /*0008*/ 	.word	0x00000011


	//----- nvinfo : EIATTR_MIN_STACK_SIZE
	.align		4
.L_2:
        /*000c*/ 	.byte	0x04, 0x12
        /*000e*/ 	.short	(.L_4 - .L_3)
	.align		4
.L_3:
        /*0010*/ 	.word	index@(triton_poi_fused_elu_0)
        /*0014*/ 	.word	0x00000000


	//----- nvinfo : EIATTR_FRAME_SIZE
	.align		4
.L_4:
        /*0018*/ 	.byte	0x04, 0x11
        /*001a*/ 	.short	(.L_6 - .L_5)
	.align		4
.L_5:
        /*001c*/ 	.word	index@(triton_poi_fused_elu_0)
        /*0020*/ 	.word	0x00000000


	//----- nvinfo : EIATTR_MIN_STACK_SIZE
	.align		4
.L_6:
        /*0024*/ 	.byte	0x04, 0x12
        /*0026*/ 	.short	(.L_8 - .L_7)
	.align		4
.L_7:
        /*0028*/ 	.word	index@(triton_poi_fused_elu_0)
        /*002c*/ 	.word	0x00000000
.L_8:


//--------------------- .nv.info.triton_poi_fused_elu_0 --------------------------
	.section	.nv.info.triton_poi_fused_elu_0,"",@"SHT_CUDA_INFO"
	.sectionflags	@""
	.align	4


	//----- nvinfo : EIATTR_CUDA_API_VERSION
	.align		4
        /*0000*/ 	.byte	0x04, 0x37
        /*0002*/ 	.short	(.L_10 - .L_9)
.L_9:
        /*0004*/ 	.word	0x0000007c


	//----- nvinfo : EIATTR_KPARAM_INFO
	.align		4
.L_10:
        /*0008*/ 	.byte	0x04, 0x17
        /*000a*/ 	.short	(.L_12 - .L_11)
.L_11:
        /*000c*/ 	.word	0x00000000
        /*0010*/ 	.short	0x0002
        /*0012*/ 	.short	0x0010
        /*0014*/ 	.byte	0x00, 0xf0, 0x11, 0x00


	//----- nvinfo : EIATTR_KPARAM_INFO
	.align		4
.L_12:
        /*0018*/ 	.byte	0x04, 0x17
        /*001a*/ 	.short	(.L_14 - .L_13)
.L_13:
        /*001c*/ 	.word	0x00000000
        /*0020*/ 	.short	0x0001
        /*0022*/ 	.short	0x0008
        /*0024*/ 	.byte	0x00, 0xf4, 0x21, 0x00


	//----- nvinfo : EIATTR_KPARAM_INFO
	.align		4
.L_14:
        /*0028*/ 	.byte	0x04, 0x17
        /*002a*/ 	.short	(.L_16 - .L_15)
.L_15:
        /*002c*/ 	.word	0x00000000
        /*0030*/ 	.short	0x0000
        /*0032*/ 	.short	0x0000
        /*0034*/ 	.byte	0x00, 0xf4, 0x21, 0x00


	//----- nvinfo : EIATTR_SPARSE_MMA_MASK
	.align		4
.L_16:
        /*0038*/ 	.byte	0x03, 0x50
        /*003a*/ 	.short	0x0000


	//----- nvinfo : EIATTR_MAXREG_COUNT
	.align		4
        /*003c*/ 	.byte	0x03, 0x1b
        /*003e*/ 	.short	0x00ff


	//----- nvinfo : EIATTR_EXIT_INSTR_OFFSETS
	.align		4
        /*0040*/ 	.byte	0x04, 0x1c
        /*0042*/ 	.short	(.L_18 - .L_17)


	//   ....[0]....
.L_17:
        /*0044*/ 	.word	0x00000450


	//   ....[1]....
        /*0048*/ 	.word	0x00000470


	//----- nvinfo : EIATTR_REQNTID
	.align		4
.L_18:
        /*004c*/ 	.byte	0x04, 0x10
        /*004e*/ 	.short	(.L_20 - .L_19)
.L_19:
        /*0050*/ 	.word	0x00000080
        /*0054*/ 	.word	0x00000001
        /*0058*/ 	.word	0x00000001


	//----- nvinfo : EIATTR_CBANK_PARAM_SIZE
	.align		4
.L_20:
        /*005c*/ 	.byte	0x03, 0x19
        /*005e*/ 	.short	0x0014


	//----- nvinfo : EIATTR_PARAM_CBANK
	.align		4
        /*0060*/ 	.byte	0x04, 0x0a
        /*0062*/ 	.short	(.L_22 - .L_21)
	.align		4
.L_21:
        /*0064*/ 	.word	index@(.nv.constant0.triton_poi_fused_elu_0)
        /*0068*/ 	.short	0x0210
        /*006a*/ 	.short	0x0014


	//----- nvinfo : EIATTR_SW_WAR
	.align		4
.L_22:
        /*006c*/ 	.byte	0x04, 0x36
        /*006e*/ 	.short	(.L_24 - .L_23)
.L_23:
        /*0070*/ 	.word	0x00000008
.L_24:


//--------------------- .nv.callgraph             --------------------------
	.section	.nv.callgraph,"",@"SHT_CUDA_CALLGRAPH"
	.align	4
	.sectionentsize	8
	.align		4
        /*0000*/ 	.word	0x00000000
	.align		4
        /*0004*/ 	.word	0xffffffff
	.align		4
        /*0008*/ 	.word	0x00000000
	.align		4
        /*000c*/ 	.word	0xfffffffe
	.align		4
        /*0010*/ 	.word	0x00000000
	.align		4
        /*0014*/ 	.word	0xfffffffd
	.align		4
        /*0018*/ 	.word	0x00000000
	.align		4
        /*001c*/ 	.word	0xfffffffc


//--------------------- .nv.constant4             --------------------------
	.section	.nv.constant4,"a",@progbits
	.align	8
	.align		8
.nv.constant4:
        /*0000*/ 	.dword	_$_str


//--------------------- .text.triton_poi_fused_elu_0 --------------------------
	.section	.text.triton_poi_fused_elu_0,"ax",@progbits
	.align	128
        .global         triton_poi_fused_elu_0
        .type           triton_poi_fused_elu_0,@function
        .size           triton_poi_fused_elu_0,(.L_x_1 - triton_poi_fused_elu_0)
        .other          triton_poi_fused_elu_0,@"STO_CUDA_ENTRY STV_DEFAULT"
triton_poi_fused_elu_0:
.text.triton_poi_fused_elu_0:
[----:B------:R-:W0:Y:S02]  /*0000*/  LDC R1, c[0x0][0x28] ;  /* 0x00000a00ff017b82 */ /* 0x000e240000000800 */
[----:B------:R-:W1:Y:S01]  /*0010*/  S2R R0, SR_TID.X ;  /* 0x0000000000007919 */ /* 0x000e620000002100 */
[----:B------:R-:W2:Y:S01]  /*0020*/  LDC.64 R4, c[0x0][0x210] ;  /* 0x00008400ff047b82 */ /* 0x000ea20000000a00 */
[----:B------:R-:W-:Y:S01]  /*0030*/  ULDC.64 UR4, c[0x0][0x208] ;  /* 0x0000820000047ab9 */ /* 0x000fe20000000a00 */
[----:B------:R-:W3:Y:S01]  /*0040*/  S2R R3, SR_CTAID.X ;  /* 0x0000000000037919 */ /* 0x000ee20000002500 */
[----:B-1----:R-:W-:-:S04]  /*0050*/  SHF.L.U32 R0, R0, 0x1, RZ ;  /* 0x0000000100007819 */ /* 0x002fc800000006ff */
[----:B------:R-:W-:-:S04]  /*0060*/  LOP3.LUT R0, R0, 0xfe, RZ, 0xc0, !PT ;  /* 0x000000fe00007812 */ /* 0x000fc800078ec0ff */
[----:B---3--:R-:W-:Y:S02]  /*0070*/  LEA R0, R3, R0, 0x8 ;  /* 0x0000000003007211 */ /* 0x008fe400078e40ff */
[----:B------:R-:W-:Y:S02]  /*0080*/  CS2R R2, SRZ ;  /* 0x0000000000027805 */ /* 0x000fe4000001ff00 */
[C---:B------:R-:W-:Y:S01]  /*0090*/  ISETP.GE.AND P0, PT, R0.reuse, 0x100, PT ;  /* 0x000001000000780c */ /* 0x040fe20003f06270 */
[----:B--2---:R-:W-:-:S12]  /*00a0*/  IMAD.WIDE R4, R0, 0x4, R4 ;  /* 0x0000000400047825 */ /* 0x004fd800078e0204 */
[----:B------:R-:W2:Y:S02]  /*00b0*/  @!P0 LDG.E.64 R2, desc[UR4][R4.64] ;  /* 0x0000000404028981 */ /* 0x000ea4000c1e1b00 */
[C---:B--2---:R-:W-:Y:S01]  /*00c0*/  FMUL R6, R2.reuse, 1.4426950216293334961 ;  /* 0x3fb8aa3b02067820 */ /* 0x044fe20000400000 */
[C---:B------:R-:W-:Y:S01]  /*00d0*/  FMUL R8, R3.reuse, 1.4426950216293334961 ;  /* 0x3fb8aa3b03087820 */ /* 0x040fe20000400000 */
[----:B------:R-:W-:Y:S01]  /*00e0*/  FADD.FTZ R7, |R2|, -RZ ;  /* 0x800000ff02077221 */ /* 0x000fe20000010200 */
[----:B------:R-:W-:-:S03]  /*00f0*/  FADD.FTZ R9, |R3|, -RZ ;  /* 0x800000ff03097221 */ /* 0x000fc60000010200 */
[----:B------:R-:W1:Y:S01]  /*0100*/  FRND R6, R6 ;  /* 0x0000000600067307 */ /* 0x000e620000201000 */
[----:B------:R-:W-:Y:S02]  /*0110*/  FSETP.GEU.AND P1, PT, R7, 0.40999999642372131348, PT ;  /* 0x3ed1eb850700780b */ /* 0x000fe40003f2e000 */
[----:B------:R-:W-:Y:S01]  /*0120*/  FSETP.GEU.AND P2, PT, R9, 0.40999999642372131348, PT ;  /* 0x3ed1eb850900780b */ /* 0x000fe20003f4e000 */
[----:B------:R-:W-:-:S04]  /*0130*/  HFMA2.MMA R9, -RZ, RZ, 0.83837890625, -4044 ;  /* 0x3ab5ebe6ff097435 */ /* 0x000fc800000001ff */
[----:B------:R-:W2:Y:S01]  /*0140*/  FRND R8, R8 ;  /* 0x0000000800087307 */ /* 0x000ea20000201000 */
[----:B-1----:R-:W-:Y:S02]  /*0150*/  FSEL R7, R6, RZ, P1 ;  /* 0x000000ff06077208 */ /* 0x002fe40000800000 */
[----:B------:R-:W-:Y:S02]  /*0160*/  FSETP.NEU.AND P1, PT, R3, RZ, PT ;  /* 0x000000ff0300720b */ /* 0x000fe40003f2d000 */
[C---:B------:R-:W-:Y:S01]  /*0170*/  FSETP.NEU.AND P5, PT, R7.reuse, 128, PT ;  /* 0x430000000700780b */ /* 0x040fe20003fad000 */
[----:B------:R-:W-:Y:S01]  /*0180*/  FFMA.FTZ R12, -R7, 0.693145751953125, R2 ;  /* 0x3f317200070c7823 */ /* 0x000fe20000010102 */
[----:B--2---:R-:W-:-:S03]  /*0190*/  FSEL R10, R8, RZ, P2 ;  /* 0x000000ff080a7208 */ /* 0x004fc60001000000 */
[C---:B------:R-:W-:Y:S01]  /*01a0*/  FFMA.FTZ R12, -R7.reuse, 1.428606765330187045e-06, R12 ;  /* 0x35bfbe8e070c7823 */ /* 0x040fe2000001010c */
[----:B------:R-:W-:Y:S02]  /*01b0*/  FSEL R4, R7, 127, P5 ;  /* 0x42fe000007047808 */ /* 0x000fe40002800000 */
[C---:B------:R-:W-:Y:S01]  /*01c0*/  FSETP.NEU.AND P3, PT, R10.reuse, 128, PT ;  /* 0x430000000a00780b */ /* 0x040fe20003f6d000 */
[----:B------:R-:W-:Y:S01]  /*01d0*/  FFMA.FTZ R5, -R10, 0.693145751953125, R3 ;  /* 0x3f3172000a057823 */ /* 0x000fe20000010103 */
[----:B------:R-:W-:Y:S01]  /*01e0*/  FFMA.FTZ R7, R12, R9, 0.0083824126049876213074 ;  /* 0x3c0956630c077423 */ /* 0x000fe20000010009 */
[----:B------:R-:W-:Y:S02]  /*01f0*/  FSETP.NEU.AND P2, PT, R2, RZ, PT ;  /* 0x000000ff0200720b */ /* 0x000fe40003f4d000 */
[C---:B------:R-:W-:Y:S01]  /*0200*/  FFMA.FTZ R6, -R10.reuse, 1.428606765330187045e-06, R5 ;  /* 0x35bfbe8e0a067823 */ /* 0x040fe20000010105 */
[----:B------:R-:W-:Y:S01]  /*0210*/  FSEL R10, R10, 127, P3 ;  /* 0x42fe00000a0a7808 */ /* 0x000fe20001800000 */
[----:B------:R-:W-:Y:S01]  /*0220*/  FFMA.FTZ R7, R12, R7, 0.041667830199003219604 ;  /* 0x3d2aabe30c077423 */ /* 0x000fe20000010007 */
[----:B------:R-:W1:Y:S01]  /*0230*/  MUFU.EX2 R5, R4 ;  /* 0x0000000400057308 */ /* 0x000e620000000800 */
[----:B------:R-:W-:Y:S01]  /*0240*/  FFMA.FTZ R9, R6, R9, 0.0083824126049876213074 ;  /* 0x3c09566306097423 */ /* 0x000fe20000010009 */
[----:B------:R-:W-:Y:S01]  /*0250*/  FSETP.GT.AND P4, PT, R10, 128, PT ;  /* 0x430000000a00780b */ /* 0x000fe20003f84000 */
[----:B------:R-:W-:-:S02]  /*0260*/  FFMA.FTZ R7, R12, R7, 0.16666397452354431152 ;  /* 0x3e2aa9f60c077423 */ /* 0x000fc40000010007 */
[----:B------:R-:W-:Y:S02]  /*0270*/  FFMA.FTZ R9, R6, R9, 0.041667830199003219604 ;  /* 0x3d2aabe306097423 */ /* 0x000fe40000010009 */
[----:B------:R-:W-:Y:S01]  /*0280*/  FFMA.FTZ R7, R12, R7, 0.49999994039535522461 ;  /* 0x3efffffe0c077423 */ /* 0x000fe20000010007 */
[----:B------:R-:W2:Y:S01]  /*0290*/  MUFU.EX2 R8, R10 ;  /* 0x0000000a00087308 */ /* 0x000ea20000000800 */
[----:B------:R-:W-:Y:S02]  /*02a0*/  FFMA.FTZ R9, R6, R9, 0.16666397452354431152 ;  /* 0x3e2aa9f606097423 */ /* 0x000fe40000010009 */
[----:B------:R-:W-:Y:S02]  /*02b0*/  FMUL R7, R12, R7 ;  /* 0x000000070c077220 */ /* 0x000fe40000400000 */
[----:B------:R-:W-:Y:S02]  /*02c0*/  FFMA.FTZ R9, R6, R9, 0.49999994039535522461 ;  /* 0x3efffffe06097423 */ /* 0x000fe40000010009 */
[----:B------:R-:W-:Y:S01]  /*02d0*/  FFMA.FTZ R12, R12, R7, R12 ;  /* 0x000000070c0c7223 */ /* 0x000fe2000001000c */
[----:B-1----:R-:W-:Y:S01]  /*02e0*/  FADD R14, R5, -1 ;  /* 0xbf800000050e7421 */ /* 0x002fe20000000000 */
[----:B------:R-:W-:-:S03]  /*02f0*/  FMUL R9, R6, R9 ;  /* 0x0000000906097220 */ /* 0x000fc60000400000 */
[----:B------:R-:W-:Y:S01]  /*0300*/  FFMA.FTZ R5, R5, R12, R14 ;  /* 0x0000000c05057223 */ /* 0x000fe2000001000e */
[----:B------:R-:W-:Y:S02]  /*0310*/  FFMA.FTZ R9, R6, R9, R6 ;  /* 0x0000000906097223 */ /* 0x000fe40000010006 */
[----:B------:R-:W1:Y:S01]  /*0320*/  LDC.64 R6, c[0x0][0x218] ;  /* 0x00008600ff067b82 */ /* 0x000e620000000a00 */
[----:B--2---:R-:W-:Y:S01]  /*0330*/  FADD R11, R8, -1 ;  /* 0xbf800000080b7421 */ /* 0x004fe20000000000 */
[----:B------:R-:W-:Y:S01]  /*0340*/  @!P5 FADD R5, R5, R5 ;  /* 0x000000050505d221 */ /* 0x000fe20000000000 */
[----:B------:R-:W-:Y:S02]  /*0350*/  FSETP.GT.AND P5, PT, R4, 128, PT ;  /* 0x430000000400780b */ /* 0x000fe40003fa4000 */
[----:B------:R-:W-:Y:S01]  /*0360*/  FFMA.FTZ R8, R8, R9, R11 ;  /* 0x0000000908087223 */ /* 0x000fe2000001000b */
[----:B------:R-:W-:Y:S01]  /*0370*/  FADD R9, R2, R2 ;  /* 0x0000000202097221 */ /* 0x000fe20000000000 */
[----:B------:R-:W-:-:S02]  /*0380*/  FSEL R5, R5, +INF , !P5 ;  /* 0x7f80000005057808 */ /* 0x000fc40006800000 */
[----:B------:R-:W-:Y:S01]  /*0390*/  @!P3 FADD R8, R8, R8 ;  /* 0x000000080808b221 */ /* 0x000fe20000000000 */
[----:B------:R-:W-:-:S04]  /*03a0*/  FSETP.GEU.AND P3, PT, R10, -25, PT ;  /* 0xc1c800000a00780b */ /* 0x000fc80003f6e000 */
[----:B------:R-:W-:Y:S02]  /*03b0*/  FSEL R8, R8, +INF , !P4 ;  /* 0x7f80000008087808 */ /* 0x000fe40006000000 */
[----:B------:R-:W-:Y:S02]  /*03c0*/  FSETP.GEU.AND P4, PT, R4, -25, PT ;  /* 0xc1c800000400780b */ /* 0x000fe40003f8e000 */
[----:B------:R-:W-:Y:S01]  /*03d0*/  FSEL R8, R8, -1, P3 ;  /* 0xbf80000008087808 */ /* 0x000fe20001800000 */
[----:B------:R-:W-:Y:S01]  /*03e0*/  @!P1 FADD R8, R3, R3 ;  /* 0x0000000303089221 */ /* 0x000fe20000000000 */
[----:B------:R-:W-:Y:S02]  /*03f0*/  @P2 FSEL R9, R5, -1, P4 ;  /* 0xbf80000005092808 */ /* 0x000fe40002000000 */
[----:B------:R-:W-:Y:S02]  /*0400*/  FSETP.GT.AND P2, PT, R2, RZ, PT ;  /* 0x000000ff0200720b */ /* 0x000fe40003f44000 */
[----:B------:R-:W-:Y:S01]  /*0410*/  FSETP.GT.AND P1, PT, R3, RZ, PT ;  /* 0x000000ff0300720b */ /* 0x000fe20003f24000 */
[----:B-1----:R-:W-:Y:S01]  /*0420*/  IMAD.WIDE R6, R0, 0x4, R6 ;  /* 0x0000000400067825 */ /* 0x002fe200078e0206 */
[----:B------:R-:W-:-:S02]  /*0430*/  FSEL R2, R2, R9, P2 ;  /* 0x0000000902027208 */ /* 0x000fc40001000000 */
[----:B------:R-:W-:Y:S01]  /*0440*/  FSEL R3, R3, R8, P1 ;  /* 0x0000000803037208 */ /* 0x000fe20000800000 */
[----:B------:R-:W-:Y:S08]  /*0450*/  @P0 EXIT ;  /* 0x000000000000094d */ /* 0x000ff00003800000 */
[----:B------:R-:W-:Y:S01]  /*0460*/  STG.E.64 desc[UR4][R6.64], R2 ;  /* 0x0000000206007986 */ /* 0x000fe2000c101b04 */
[----:B------:R-:W-:Y:S05]  /*0470*/  EXIT ;  /* 0x000000000000794d */ /* 0x000fea0003800000 */
.L_x_0:
[----:B------:R-:W-:-:S00]  /*0480*/  BRA `(.L_x_0) ;  /* 0xfffffffc00fc7947 */ /* 0x000fc0000383ffff */
[----:B------:R-:W-:-:S00]  /*0490*/  NOP ;  /* 0x0000000000007918 */ /* 0x000fc00000000000 */
        /* <DEDUP_REMOVED lines=14> */
.L_x_1:


//--------------------- .nv.global.init           --------------------------
	.section	.nv.global.init,"aw",@progbits
.nv.global.init:
	.type		_$_str,@object
	.size		_$_str,(.L_0 - _$_str)
_$_str:
        /*0000*/ 	.byte	0x5f, 0x5f, 0x43, 0x55, 0x44, 0x41, 0x5f, 0x46, 0x54, 0x5a, 0x00
.L_0:


//--------------------- .nv.constant0.triton_poi_fused_elu_0 --------------------------
	.section	.nv.constant0.triton_poi_fused_elu_0,"a",@progbits
	.sectionflags	@""
	.align	4
.nv.constant0.triton_poi_fused_elu_0:
	.zero		548
